//
// Generated by NVIDIA NVVM Compiler
//
// Compiler Build ID: CL-36424714
// Cuda compilation tools, release 13.0, V13.0.88
// Based on NVVM 20.0.0
//

.version 9.0
.target sm_100
.address_size 64

	// .globl	_Z5saxpyifPfS_

.visible .entry _Z5saxpyifPfS_(
	.param .u32 _Z5saxpyifPfS__param_0,
	.param .f32 _Z5saxpyifPfS__param_1,
	.param .u64 .ptr .align 1 _Z5saxpyifPfS__param_2,
	.param .u64 .ptr .align 1 _Z5saxpyifPfS__param_3
)
{
	.reg .pred 	%p<3>;
	.reg .b32 	%r<10>;
	.reg .b32 	%f<35>;
	.reg .b64 	%rd<8>;

	ld.param.u32 	%r4, [_Z5saxpyifPfS__param_0];
	ld.param.f32 	%f1, [_Z5saxpyifPfS__param_1];
	ld.param.u64 	%rd3, [_Z5saxpyifPfS__param_2];
	ld.param.u64 	%rd4, [_Z5saxpyifPfS__param_3];
	cvta.to.global.u64 	%rd5, %rd4;
	cvta.to.global.u64 	%rd6, %rd3;
	mov.u32 	%r6, %ctaid.x;
	mov.u32 	%r7, %ntid.x;
	mov.u32 	%r8, %tid.x;
	mad.lo.s32 	%r1, %r6, %r7, %r8;
	mul.wide.s32 	%rd7, %r1, 4;
	add.s64 	%rd1, %rd6, %rd7;
	add.s64 	%rd2, %rd5, %rd7;
	mov.b32 	%r9, 0;
$L__BB0_1:
	setp.ge.s32 	%p1, %r1, %r4;
	@%p1 bra 	$L__BB0_3;
	ld.global.f32 	%f2, [%rd1];
	ld.global.f32 	%f3, [%rd2];
	fma.rn.f32 	%f4, %f1, %f2, %f3;
	st.global.f32 	[%rd2], %f4;
	ld.global.f32 	%f5, [%rd1];
	fma.rn.f32 	%f6, %f1, %f5, %f4;
	st.global.f32 	[%rd2], %f6;
	ld.global.f32 	%f7, [%rd1];
	fma.rn.f32 	%f8, %f1, %f7, %f6;
	st.global.f32 	[%rd2], %f8;
	ld.global.f32 	%f9, [%rd1];
	fma.rn.f32 	%f10, %f1, %f9, %f8;
	st.global.f32 	[%rd2], %f10;
	ld.global.f32 	%f11, [%rd1];
	fma.rn.f32 	%f12, %f1, %f11, %f10;
	st.global.f32 	[%rd2], %f12;
	ld.global.f32 	%f13, [%rd1];
	fma.rn.f32 	%f14, %f1, %f13, %f12;
	st.global.f32 	[%rd2], %f14;
	ld.global.f32 	%f15, [%rd1];
	fma.rn.f32 	%f16, %f1, %f15, %f14;
	st.global.f32 	[%rd2], %f16;
	ld.global.f32 	%f17, [%rd1];
	fma.rn.f32 	%f18, %f1, %f17, %f16;
	st.global.f32 	[%rd2], %f18;
	ld.global.f32 	%f19, [%rd1];
	fma.rn.f32 	%f20, %f1, %f19, %f18;
	st.global.f32 	[%rd2], %f20;
	ld.global.f32 	%f21, [%rd1];
	fma.rn.f32 	%f22, %f1, %f21, %f20;
	st.global.f32 	[%rd2], %f22;
	ld.global.f32 	%f23, [%rd1];
	fma.rn.f32 	%f24, %f1, %f23, %f22;
	st.global.f32 	[%rd2], %f24;
	ld.global.f32 	%f25, [%rd1];
	fma.rn.f32 	%f26, %f1, %f25, %f24;
	st.global.f32 	[%rd2], %f26;
	ld.global.f32 	%f27, [%rd1];
	fma.rn.f32 	%f28, %f1, %f27, %f26;
	st.global.f32 	[%rd2], %f28;
	ld.global.f32 	%f29, [%rd1];
	fma.rn.f32 	%f30, %f1, %f29, %f28;
	st.global.f32 	[%rd2], %f30;
	ld.global.f32 	%f31, [%rd1];
	fma.rn.f32 	%f32, %f1, %f31, %f30;
	st.global.f32 	[%rd2], %f32;
	ld.global.f32 	%f33, [%rd1];
	fma.rn.f32 	%f34, %f1, %f33, %f32;
	st.global.f32 	[%rd2], %f34;
$L__BB0_3:
	add.s32 	%r9, %r9, 16;
	setp.ne.s32 	%p2, %r9, 50000;
	@%p2 bra 	$L__BB0_1;
	ret;

}


// ===== COMPILED SASS (sm_100) =====

	.target	sm_100

	.elftype	@"ET_EXEC"


//--------------------- .note.nv.tkinfo           --------------------------
	.section	.note.nv.tkinfo,"",@"SHT_NOTE"
	.sectionflags	@"SHF_NOTE_NV_TKINFO"
	.tkinfo
        /*0018*/ 	.word	0x00000002
        /*0030*/ 	.string	""
        /*0030*/ 	.string	"ptxas"
        /*0030*/ 	.string	"Cuda compilation tools, release 13.0, V13.0.88"
        /*0030*/ 	.string	"Build cuda_13.0.r13.0/compiler.36424714_0"
        /*0030*/ 	.string	"-arch sm_100 -m 64 "



//--------------------- .note.nv.cuinfo           --------------------------
	.section	.note.nv.cuinfo,"",@"SHT_NOTE"
	.sectionflags	@"SHF_NOTE_NV_CUINFO"
        /*0018*/ 	.short	0x0002
        /*001a*/ 	.short	0x0064
        /*001c*/ 	.short	0x0082
	.zero		2


//--------------------- .nv.info                  --------------------------
	.section	.nv.info,"",@"SHT_CUDA_INFO"
	.align	4


	//----- nvinfo : EIATTR_REGCOUNT
	.align		4
        /*0000*/ 	.byte	0x04, 0x2f
        /*0002*/ 	.short	(.L_1 - .L_0)
	.align		4
.L_0:
        /*0004*/ 	.word	index@(_Z5saxpyifPfS_)
        /*0008*/ 	.word	0x00000010


	//----- nvinfo : EIATTR_FRAME_SIZE
	.align		4
.L_1:
        /*000c*/ 	.byte	0x04, 0x11
        /*000e*/ 	.short	(.L_3 - .L_2)
	.align		4
.L_2:
        /*0010*/ 	.word	index@(_Z5saxpyifPfS_)
        /*0014*/ 	.word	0x00000000


	//----- nvinfo : EIATTR_MIN_STACK_SIZE
	.align		4
.L_3:
        /*0018*/ 	.byte	0x04, 0x12
        /*001a*/ 	.short	(.L_5 - .L_4)
	.align		4
.L_4:
        /*001c*/ 	.word	index@(_Z5saxpyifPfS_)
        /*0020*/ 	.word	0x00000000
.L_5:


//--------------------- .nv.compat                --------------------------
	.section	.nv.compat,"",@"SHT_CUDA_COMPAT_INFO"
	.align	4
        /*0000*/ 	.byte	0x02, 0x09, 0x00, 0x00, 0x02, 0x02, 0x01, 0x00, 0x02, 0x05, 0x05, 0x00, 0x03, 0x07, 0x01, 0x01
        /*0010*/ 	.byte	0x02, 0x03, 0x00, 0x00, 0x02, 0x06, 0x01, 0x00, 0x04, 0x0b, 0x08, 0x00, 0x09, 0x00, 0x00, 0x00
        /*0020*/ 	.byte	0x00, 0x00, 0x00, 0x00


//--------------------- .nv.info._Z5saxpyifPfS_   --------------------------
	.section	.nv.info._Z5saxpyifPfS_,"",@"SHT_CUDA_INFO"
	.sectionflags	@""
	.align	4


	//----- nvinfo : EIATTR_CUDA_API_VERSION
	.align		4
        /*0000*/ 	.byte	0x04, 0x37
        /*0002*/ 	.short	(.L_7 - .L_6)
.L_6:
        /*0004*/ 	.word	0x00000082


	//----- nvinfo : EIATTR_KPARAM_INFO
	.align		4
.L_7:
        /*0008*/ 	.byte	0x04, 0x17
        /*000a*/ 	.short	(.L_9 - .L_8)
.L_8:
        /*000c*/ 	.word	0x00000000
        /*0010*/ 	.short	0x0003
        /*0012*/ 	.short	0x0010
        /*0014*/ 	.byte	0x00, 0xf5, 0x21, 0x00


	//----- nvinfo : EIATTR_KPARAM_INFO
	.align		4
.L_9:
        /*0018*/ 	.byte	0x04, 0x17
        /*001a*/ 	.short	(.L_11 - .L_10)
.L_10:
        /*001c*/ 	.word	0x00000000
        /*0020*/ 	.short	0x0002
        /*0022*/ 	.short	0x0008
        /*0024*/ 	.byte	0x00, 0xf5, 0x21, 0x00


	//----- nvinfo : EIATTR_KPARAM_INFO
	.align		4
.L_11:
        /*0028*/ 	.byte	0x04, 0x17
        /*002a*/ 	.short	(.L_13 - .L_12)
.L_12:
        /*002c*/ 	.word	0x00000000
        /*0030*/ 	.short	0x0001
        /*0032*/ 	.short	0x0004
        /*0034*/ 	.byte	0x00, 0xf0, 0x11, 0x00


	//----- nvinfo : EIATTR_KPARAM_INFO
	.align		4
.L_13:
        /*0038*/ 	.byte	0x04, 0x17
        /*003a*/ 	.short	(.L_15 - .L_14)
.L_14:
        /*003c*/ 	.word	0x00000000
        /*0040*/ 	.short	0x0000
        /*0042*/ 	.short	0x0000
        /*0044*/ 	.byte	0x00, 0xf0, 0x11, 0x00


	//----- nvinfo : EIATTR_SPARSE_MMA_MASK
	.align		4
.L_15:
        /*0048*/ 	.byte	0x03, 0x50
        /*004a*/ 	.short	0x0000


	//----- nvinfo : EIATTR_MAXREG_COUNT
	.align		4
        /*004c*/ 	.byte	0x03, 0x1b
        /*004e*/ 	.short	0x00ff


	//----- nvinfo : EIATTR_MERCURY_ISA_VERSION
	.align		4
        /*0050*/ 	.byte	0x03, 0x5f
        /*0052*/ 	.short	0x0101


	//----- nvinfo : EIATTR_VRC_CTA_INIT_COUNT
	.align		4
        /*0054*/ 	.byte	0x02, 0x4a
	.zero		1
	.zero		1


	//----- nvinfo : EIATTR_EXIT_INSTR_OFFSETS
	.align		4
        /*0058*/ 	.byte	0x04, 0x1c
        /*005a*/ 	.short	(.L_17 - .L_16)


	//   ....[0]....
.L_16:
        /*005c*/ 	.word	0x00000450


	//----- nvinfo : EIATTR_CRS_STACK_SIZE
	.align		4
.L_17:
        /*0060*/ 	.byte	0x04, 0x1e
        /*0062*/ 	.short	(.L_19 - .L_18)
.L_18:
        /*0064*/ 	.word	0x00000000


	//----- nvinfo : EIATTR_CBANK_PARAM_SIZE
	.align		4
.L_19:
        /*0068*/ 	.byte	0x03, 0x19
        /*006a*/ 	.short	0x0018


	//----- nvinfo : EIATTR_PARAM_CBANK
	.align		4
        /*006c*/ 	.byte	0x04, 0x0a
        /*006e*/ 	.short	(.L_21 - .L_20)
	.align		4
.L_20:
        /*0070*/ 	.word	index@(.nv.constant0._Z5saxpyifPfS_)
        /*0074*/ 	.short	0x0380
        /*0076*/ 	.short	0x0018


	//----- nvinfo : EIATTR_SW_WAR
	.align		4
.L_21:
        /*0078*/ 	.byte	0x04, 0x36
        /*007a*/ 	.short	(.L_23 - .L_22)
.L_22:
        /*007c*/ 	.word	0x00000008
.L_23:


//--------------------- .nv.callgraph             --------------------------
	.section	.nv.callgraph,"",@"SHT_CUDA_CALLGRAPH"
	.align	4
	.sectionentsize	8
	.align		4
        /*0000*/ 	.word	0x00000000
	.align		4
        /*0004*/ 	.word	0xffffffff
	.align		4
        /*0008*/ 	.word	0x00000000
	.align		4
        /*000c*/ 	.word	0xfffffffe
	.align		4
        /*0010*/ 	.word	0x00000000
	.align		4
        /*0014*/ 	.word	0xfffffffd
	.align		4
        /*0018*/ 	.word	0x00000000
	.align		4
        /*001c*/ 	.word	0xfffffffc


//--------------------- .text._Z5saxpyifPfS_      --------------------------
	.section	.text._Z5saxpyifPfS_,"ax",@progbits
	.align	128
        .global         _Z5saxpyifPfS_
        .type           _Z5saxpyifPfS_,@function
        .size           _Z5saxpyifPfS_,(.L_x_4 - _Z5saxpyifPfS_)
        .other          _Z5saxpyifPfS_,@"STO_CUDA_ENTRY STV_DEFAULT"
_Z5saxpyifPfS_:
.text._Z5saxpyifPfS_:
[----:B------:R-:W-:Y:S01]  /*0000*/  LDC R1, c[0x0][0x37c] ;  /* 0x0000df00ff017b82 */ /* 0x000fe20000000800 */
[----:B------:R-:W0:Y:S07]  /*0010*/  S2R R0, SR_TID.X ;  /* 0x0000000000007919 */ /* 0x000e2e0000002100 */
[----:B------:R-:W0:Y:S01]  /*0020*/  S2UR UR4, SR_CTAID.X ;  /* 0x00000000000479c3 */ /* 0x000e220000002500 */
[----:B------:R-:W1:Y:S01]  /*0030*/  LDCU UR5, c[0x0][0x380] ;  /* 0x00007000ff0577ac */ /* 0x000e620008000800 */
[----:B------:R-:W2:Y:S06]  /*0040*/  LDCU.64 UR6, c[0x0][0x358] ;  /* 0x00006b00ff0677ac */ /* 0x000eac0008000a00 */
[----:B------:R-:W0:Y:S01]  /*0050*/  LDC R7, c[0x0][0x360] ;  /* 0x0000d800ff077b82 */ /* 0x000e220000000800 */
[----:B------:R-:W3:Y:S07]  /*0060*/  LDCU UR8, c[0x0][0x384] ;  /* 0x00007080ff0877ac */ /* 0x000eee0008000800 */
[----:B------:R-:W4:Y:S08]  /*0070*/  LDC.64 R2, c[0x0][0x388] ;  /* 0x0000e200ff027b82 */ /* 0x000f300000000a00 */
[----:B------:R-:W5:Y:S01]  /*0080*/  LDC.64 R4, c[0x0][0x390] ;  /* 0x0000e400ff047b82 */ /* 0x000f620000000a00 */
[----:B0-----:R-:W-:Y:S01]  /*0090*/  IMAD R7, R7, UR4, R0 ;  /* 0x0000000407077c24 */ /* 0x001fe2000f8e0200 */
[----:B------:R-:W-:-:S04]  /*00a0*/  UMOV UR4, URZ ;  /* 0x000000ff00047c82 */ /* 0x000fc80008000000 */
[C---:B-1----:R-:W-:Y:S01]  /*00b0*/  ISETP.GE.AND P0, PT, R7.reuse, UR5, PT ;  /* 0x0000000507007c0c */ /* 0x042fe2000bf06270 */
[----:B----4-:R-:W-:-:S04]  /*00c0*/  IMAD.WIDE R2, R7, 0x4, R2 ;  /* 0x0000000407027825 */ /* 0x010fc800078e0202 */
[----:B--23-5:R-:W-:-:S08]  /*00d0*/  IMAD.WIDE R4, R7, 0x4, R4 ;  /* 0x0000000407047825 */ /* 0x02cfd000078e0204 */
.L_x_2:
[----:B------:R-:W-:Y:S01]  /*00e0*/  UIADD3 UR4, UPT, UPT, UR4, 0x10, URZ ;  /* 0x0000001004047890 */ /* 0x000fe2000fffe0ff */
[----:B------:R-:W-:Y:S03]  /*00f0*/  BSSY.RECONVERGENT B0, `(.L_x_0) ;  /* 0x0000034000007945 */ /* 0x000fe60003800200 */
[----:B------:R-:W-:Y:S01]  /*0100*/  UISETP.NE.AND UP0, UPT, UR4, 0xc350, UPT ;  /* 0x0000c3500400788c */ /* 0x000fe2000bf05270 */
[----:B0-----:R-:W-:Y:S10]  /*0110*/  @P0 BRA `(.L_x_1) ;  /* 0x0000000000c40947 */ /* 0x001ff40003800000 */
[----:B------:R-:W2:Y:S04]  /*0120*/  LDG.E R0, desc[UR6][R2.64] ;  /* 0x0000000602007981 */ /* 0x000ea8000c1e1900 */
[----:B------:R-:W2:Y:S02]  /*0130*/  LDG.E R7, desc[UR6][R4.64] ;  /* 0x0000000604077981 */ /* 0x000ea4000c1e1900 */
[----:B--2---:R-:W-:-:S05]  /*0140*/  FFMA R7, R0, UR8, R7 ;  /* 0x0000000800077c23 */ /* 0x004fca0008000007 */
[----:B------:R0:W-:Y:S04]  /*0150*/  STG.E desc[UR6][R4.64], R7 ;  /* 0x0000000704007986 */ /* 0x0001e8000c101906 */
[----:B------:R-:W2:Y:S02]  /*0160*/  LDG.E R0, desc[UR6][R2.64] ;  /* 0x0000000602007981 */ /* 0x000ea4000c1e1900 */
[----:B--2---:R-:W-:-:S05]  /*0170*/  FFMA R9, R0, UR8, R7 ;  /* 0x0000000800097c23 */ /* 0x004fca0008000007 */
[----:B------:R1:W-:Y:S04]  /*0180*/  STG.E desc[UR6][R4.64], R9 ;  /* 0x0000000904007986 */ /* 0x0003e8000c101906 */
[----:B------:R-:W2:Y:S02]  /*0190*/  LDG.E R0, desc[UR6][R2.64] ;  /* 0x0000000602007981 */ /* 0x000ea4000c1e1900 */
[----:B--2---:R-:W-:-:S05]  /*01a0*/  FFMA R11, R0, UR8, R9 ;  /* 0x00000008000b7c23 */ /* 0x004fca0008000009 */
[----:B------:R2:W-:Y:S04]  /*01b0*/  STG.E desc[UR6][R4.64], R11 ;  /* 0x0000000b04007986 */ /* 0x0005e8000c101906 */
[----:B------:R-:W3:Y:S02]  /*01c0*/  LDG.E R0, desc[UR6][R2.64] ;  /* 0x0000000602007981 */ /* 0x000ee4000c1e1900 */
[----:B---3--:R-:W-:-:S05]  /*01d0*/  FFMA R13, R0, UR8, R11 ;  /* 0x00000008000d7c23 */ /* 0x008fca000800000b */
[----:B------:R3:W-:Y:S04]  /*01e0*/  STG.E desc[UR6][R4.64], R13 ;  /* 0x0000000d04007986 */ /* 0x0007e8000c101906 */
[----:B------:R-:W0:Y:S02]  /*01f0*/  LDG.E R0, desc[UR6][R2.64] ;  /* 0x0000000602007981 */ /* 0x000e24000c1e1900 */
[----:B0-----:R-:W-:-:S05]  /*0200*/  FFMA R7, R0, UR8, R13 ;  /* 0x0000000800077c23 */ /* 0x001fca000800000d */
[----:B------:R0:W-:Y:S04]  /*0210*/  STG.E desc[UR6][R4.64], R7 ;  /* 0x0000000704007986 */ /* 0x0001e8000c101906 */
[----:B------:R-:W1:Y:S02]  /*0220*/  LDG.E R0, desc[UR6][R2.64] ;  /* 0x0000000602007981 */ /* 0x000e64000c1e1900 */
[----:B-1----:R-:W-:-:S05]  /*0230*/  FFMA R9, R0, UR8, R7 ;  /* 0x0000000800097c23 */ /* 0x002fca0008000007 */
        /* <DEDUP_REMOVED lines=30> */
[----:B------:R0:W-:Y:S02]  /*0420*/  STG.E desc[UR6][R4.64], R13 ;  /* 0x0000000d04007986 */ /* 0x0001e4000c101906 */
.L_x_1:
[----:B------:R-:W-:Y:S05]  /*0430*/  BSYNC.RECONVERGENT B0 ;  /* 0x0000000000007941 */ /* 0x000fea0003800200 */
.L_x_0:
[----:B------:R-:W-:Y:S05]  /*0440*/  BRA.U UP0, `(.L_x_2) ;  /* 0xfffffffd00247547 */ /* 0x000fea000b83ffff */
[----:B------:R-:W-:Y:S05]  /*0450*/  EXIT ;  /* 0x000000000000794d */ /* 0x000fea0003800000 */
.L_x_3:
[----:B------:R-:W-:-:S00]  /*0460*/  BRA `(.L_x_3) ;  /* 0xfffffffc00fc7947 */ /* 0x000fc0000383ffff */
[----:B------:R-:W-:-:S00]  /*0470*/  NOP ;  /* 0x0000000000007918 */ /* 0x000fc00000000000 */
        /* <DEDUP_REMOVED lines=8> */
.L_x_4:


//--------------------- .nv.shared.reserved.0     --------------------------
	.section	.nv.shared.reserved.0,"aw",@nobits
	.weak		__nv_reservedSMEM_offset_0_alias
	.size		__nv_reservedSMEM_offset_0_alias, 0, 64
	.other		__nv_reservedSMEM_offset_0_alias,@"STO_CUDA_RESERVED_SHARED STV_DEFAULT"
__nv_reservedSMEM_offset_0_alias:
	.zero		0
	.zero		64


//--------------------- .nv.constant0._Z5saxpyifPfS_ --------------------------
	.section	.nv.constant0._Z5saxpyifPfS_,"a",@progbits
	.sectionflags	@""
	.align	4
.nv.constant0._Z5saxpyifPfS_:
	.zero		920


//--------------------- SYMBOLS --------------------------

	.type		.nv.reservedSmem.offset0,@object
	.size		.nv.reservedSmem.offset0,0x4
